//
// Generated by NVIDIA NVVM Compiler
//
// Compiler Build ID: CL-36424714
// Cuda compilation tools, release 13.0, V13.0.88
// Based on NVVM 20.0.0
//

.version 9.0
.target sm_100
.address_size 64

	// .globl	_Z5hellov
.extern .func  (.param .b32 func_retval0) vprintf
(
	.param .b64 vprintf_param_0,
	.param .b64 vprintf_param_1
)
;
.global .align 1 .b8 $str[34] = {72, 101, 108, 108, 111, 32, 102, 114, 111, 109, 32, 116, 104, 114, 101, 97, 100, 32, 37, 100, 32, 105, 110, 32, 98, 108, 111, 99, 107, 32, 37, 100, 10};

.visible .entry _Z5hellov()
{
	.local .align 8 .b8 	__local_depot0[8];
	.reg .b64 	%SP;
	.reg .b64 	%SPL;
	.reg .b32 	%r<5>;
	.reg .b64 	%rd<5>;

	mov.u64 	%SPL, __local_depot0;
	cvta.local.u64 	%SP, %SPL;
	add.u64 	%rd1, %SP, 0;
	add.u64 	%rd2, %SPL, 0;
	mov.u32 	%r1, %tid.x;
	mov.u32 	%r2, %ctaid.x;
	st.local.v2.u32 	[%rd2], {%r1, %r2};
	mov.u64 	%rd3, $str;
	cvta.global.u64 	%rd4, %rd3;
	{ // callseq 0, 0
	.param .b64 param0;
	st.param.b64 	[param0], %rd4;
	.param .b64 param1;
	st.param.b64 	[param1], %rd1;
	.param .b32 retval0;
	call.uni (retval0), 
	vprintf, 
	(
	param0, 
	param1
	);
	ld.param.b32 	%r3, [retval0];
	} // callseq 0
	ret;

}


// ===== COMPILED SASS (sm_100) =====

	.target	sm_100

	.elftype	@"ET_EXEC"


//--------------------- .note.nv.tkinfo           --------------------------
	.section	.note.nv.tkinfo,"",@"SHT_NOTE"
	.sectionflags	@"SHF_NOTE_NV_TKINFO"
	.tkinfo
        /*0018*/ 	.word	0x00000002
        /*0030*/ 	.string	""
        /*0030*/ 	.string	"ptxas"
        /*0030*/ 	.string	"Cuda compilation tools, release 13.0, V13.0.88"
        /*0030*/ 	.string	"Build cuda_13.0.r13.0/compiler.36424714_0"
        /*0030*/ 	.string	"-arch sm_100 -m 64 "



//--------------------- .note.nv.cuinfo           --------------------------
	.section	.note.nv.cuinfo,"",@"SHT_NOTE"
	.sectionflags	@"SHF_NOTE_NV_CUINFO"
        /*0018*/ 	.short	0x0002
        /*001a*/ 	.short	0x0064
        /*001c*/ 	.short	0x0082
	.zero		2


//--------------------- .nv.info                  --------------------------
	.section	.nv.info,"",@"SHT_CUDA_INFO"
	.align	4


	//----- nvinfo : EIATTR_REGCOUNT
	.align		4
        /*0000*/ 	.byte	0x04, 0x2f
        /*0002*/ 	.short	(.L_2 - .L_1)
	.align		4
.L_1:
        /*0004*/ 	.word	index@(_Z5hellov)
        /*0008*/ 	.word	0x00000018


	//----- nvinfo : EIATTR_FRAME_SIZE
	.align		4
.L_2:
        /*000c*/ 	.byte	0x04, 0x11
        /*000e*/ 	.short	(.L_4 - .L_3)
	.align		4
.L_3:
        /*0010*/ 	.word	index@(_Z5hellov)
        /*0014*/ 	.word	0x00000008


	//----- nvinfo : EIATTR_MIN_STACK_SIZE
	.align		4
.L_4:
        /*0018*/ 	.byte	0x04, 0x12
        /*001a*/ 	.short	(.L_6 - .L_5)
	.align		4
.L_5:
        /*001c*/ 	.word	index@(_Z5hellov)
        /*0020*/ 	.word	0x00000008
.L_6:


//--------------------- .nv.compat                --------------------------
	.section	.nv.compat,"",@"SHT_CUDA_COMPAT_INFO"
	.align	4
        /*0000*/ 	.byte	0x02, 0x09, 0x00, 0x00, 0x02, 0x02, 0x01, 0x00, 0x02, 0x05, 0x05, 0x00, 0x03, 0x07, 0x01, 0x01
        /*0010*/ 	.byte	0x02, 0x03, 0x00, 0x00, 0x02, 0x06, 0x01, 0x00, 0x04, 0x0b, 0x08, 0x00, 0x09, 0x00, 0x00, 0x00
        /*0020*/ 	.byte	0x00, 0x00, 0x00, 0x00


//--------------------- .nv.info._Z5hellov        --------------------------
	.section	.nv.info._Z5hellov,"",@"SHT_CUDA_INFO"
	.sectionflags	@""
	.align	4


	//----- nvinfo : EIATTR_CUDA_API_VERSION
	.align		4
        /*0000*/ 	.byte	0x04, 0x37
        /*0002*/ 	.short	(.L_8 - .L_7)
.L_7:
        /*0004*/ 	.word	0x00000082


	//----- nvinfo : EIATTR_SPARSE_MMA_MASK
	.align		4
.L_8:
        /*0008*/ 	.byte	0x03, 0x50
        /*000a*/ 	.short	0x0000


	//----- nvinfo : EIATTR_MAXREG_COUNT
	.align		4
        /*000c*/ 	.byte	0x03, 0x1b
        /*000e*/ 	.short	0x00ff


	//----- nvinfo : EIATTR_EXTERNS
	.align		4
        /*0010*/ 	.byte	0x04, 0x0f
        /*0012*/ 	.short	(.L_10 - .L_9)


	//   ....[0]....
	.align		4
.L_9:
        /*0014*/ 	.word	index@(vprintf)


	//----- nvinfo : EIATTR_MERCURY_ISA_VERSION
	.align		4
.L_10:
        /*0018*/ 	.byte	0x03, 0x5f
        /*001a*/ 	.short	0x0101


	//----- nvinfo : EIATTR_VRC_CTA_INIT_COUNT
	.align		4
        /*001c*/ 	.byte	0x02, 0x4a
	.zero		1
	.zero		1


	//----- nvinfo : EIATTR_SYSCALL_OFFSETS
	.align		4
        /*0020*/ 	.byte	0x04, 0x46
        /*0022*/ 	.short	(.L_12 - .L_11)


	//   ....[0]....
.L_11:
        /*0024*/ 	.word	0x000000f0


	//----- nvinfo : EIATTR_EXIT_INSTR_OFFSETS
	.align		4
.L_12:
        /*0028*/ 	.byte	0x04, 0x1c
        /*002a*/ 	.short	(.L_14 - .L_13)


	//   ....[0]....
.L_13:
        /*002c*/ 	.word	0x00000100


	//----- nvinfo : EIATTR_SW_WAR
	.align		4
.L_14:
        /*0030*/ 	.byte	0x04, 0x36
        /*0032*/ 	.short	(.L_16 - .L_15)
.L_15:
        /*0034*/ 	.word	0x00000008
.L_16:


//--------------------- .nv.callgraph             --------------------------
	.section	.nv.callgraph,"",@"SHT_CUDA_CALLGRAPH"
	.align	4
	.sectionentsize	8
	.align		4
        /*0000*/ 	.word	0x00000000
	.align		4
        /*0004*/ 	.word	0xffffffff
	.align		4
        /*0008*/ 	.word	index@(_Z5hellov)
	.align		4
        /*000c*/ 	.word	index@(vprintf)
	.align		4
        /*0010*/ 	.word	0x00000000
	.align		4
        /*0014*/ 	.word	0xfffffffe
	.align		4
        /*0018*/ 	.word	0x00000000
	.align		4
        /*001c*/ 	.word	0xfffffffd
	.align		4
        /*0020*/ 	.word	0x00000000
	.align		4
        /*0024*/ 	.word	0xfffffffc


//--------------------- .nv.constant4             --------------------------
	.section	.nv.constant4,"a",@progbits
	.align	8
	.align		8
.nv.constant4:
        /*0000*/ 	.dword	vprintf
	.align		8
        /*0008*/ 	.dword	$str


//--------------------- .text._Z5hellov           --------------------------
	.section	.text._Z5hellov,"ax",@progbits
	.align	128
        .global         _Z5hellov
        .type           _Z5hellov,@function
        .size           _Z5hellov,(.L_x_2 - _Z5hellov)
        .other          _Z5hellov,@"STO_CUDA_ENTRY STV_DEFAULT"
_Z5hellov:
.text._Z5hellov:
[----:B------:R-:W0:Y:S01]  /*0000*/  LDC R1, c[0x0][0x37c] ;  /* 0x0000df00ff017b82 */ /* 0x000e220000000800 */
[----:B------:R-:W1:Y:S01]  /*0010*/  S2R R8, SR_TID.X ;  /* 0x0000000000087919 */ /* 0x000e620000002100 */
[----:B0-----:R-:W-:Y:S01]  /*0020*/  VIADD R1, R1, 0xfffffff8 ;  /* 0xfffffff801017836 */ /* 0x001fe20000000000 */
[----:B------:R-:W-:Y:S01]  /*0030*/  MOV R0, 0x0 ;  /* 0x0000000000007802 */ /* 0x000fe20000000f00 */
[----:B------:R-:W0:Y:S01]  /*0040*/  LDCU UR4, c[0x0][0x2f8] ;  /* 0x00005f00ff0477ac */ /* 0x000e220008000800 */
[----:B------:R-:W1:Y:S03]  /*0050*/  S2R R9, SR_CTAID.X ;  /* 0x0000000000097919 */ /* 0x000e660000002500 */
[----:B------:R2:W3:Y:S01]  /*0060*/  LDC.64 R2, c[0x4][R0] ;  /* 0x0100000000027b82 */ /* 0x0004e20000000a00 */
[----:B------:R-:W4:Y:S01]  /*0070*/  LDCU.64 UR6, c[0x4][0x8] ;  /* 0x01000100ff0677ac */ /* 0x000f220008000a00 */
[----:B------:R-:W5:Y:S01]  /*0080*/  LDCU UR5, c[0x0][0x2fc] ;  /* 0x00005f80ff0577ac */ /* 0x000f620008000800 */
[----:B0-----:R-:W-:Y:S01]  /*0090*/  IADD3 R6, P0, PT, R1, UR4, RZ ;  /* 0x0000000401067c10 */ /* 0x001fe2000ff1e0ff */
[----:B----4-:R-:W-:Y:S01]  /*00a0*/  IMAD.U32 R4, RZ, RZ, UR6 ;  /* 0x00000006ff047e24 */ /* 0x010fe2000f8e00ff */
[----:B------:R-:W-:-:S03]  /*00b0*/  MOV R5, UR7 ;  /* 0x0000000700057c02 */ /* 0x000fc60008000f00 */
[----:B-----5:R-:W-:Y:S01]  /*00c0*/  IMAD.X R7, RZ, RZ, UR5, P0 ;  /* 0x00000005ff077e24 */ /* 0x020fe200080e06ff */
[----:B-1----:R2:W-:Y:S07]  /*00d0*/  STL.64 [R1], R8 ;  /* 0x0000000801007387 */ /* 0x0025ee0000100a00 */
[----:B------:R-:W-:-:S07]  /*00e0*/  LEPC R20, `(.L_x_0) ;  /* 0x000000001014794e */ /* 0x000fce0000000000 */
[----:B--23--:R-:W-:Y:S05]  /*00f0*/  CALL.ABS.NOINC R2 ;  /* 0x0000000002007343 */ /* 0x00cfea0003c00000 */
.L_x_0:
[----:B------:R-:W-:Y:S05]  /*0100*/  EXIT ;  /* 0x000000000000794d */ /* 0x000fea0003800000 */
.L_x_1:
[----:B------:R-:W-:-:S00]  /*0110*/  BRA `(.L_x_1) ;  /* 0xfffffffc00fc7947 */ /* 0x000fc0000383ffff */
[----:B------:R-:W-:-:S00]  /*0120*/  NOP ;  /* 0x0000000000007918 */ /* 0x000fc00000000000 */
        /* <DEDUP_REMOVED lines=13> */
.L_x_2:


//--------------------- .nv.global.init           --------------------------
	.section	.nv.global.init,"aw",@progbits
.nv.global.init:
	.type		$str,@object
	.size		$str,(.L_0 - $str)
$str:
        /*0000*/ 	.byte	0x48, 0x65, 0x6c, 0x6c, 0x6f, 0x20, 0x66, 0x72, 0x6f, 0x6d, 0x20, 0x74, 0x68, 0x72, 0x65, 0x61
        /*0010*/ 	.byte	0x64, 0x20, 0x25, 0x64, 0x20, 0x69, 0x6e, 0x20, 0x62, 0x6c, 0x6f, 0x63, 0x6b, 0x20, 0x25, 0x64
        /*0020*/ 	.byte	0x0a, 0x00
.L_0:


//--------------------- .nv.shared.reserved.0     --------------------------
	.section	.nv.shared.reserved.0,"aw",@nobits
	.weak		__nv_reservedSMEM_offset_0_alias
	.size		__nv_reservedSMEM_offset_0_alias, 0, 64
	.other		__nv_reservedSMEM_offset_0_alias,@"STO_CUDA_RESERVED_SHARED STV_DEFAULT"
__nv_reservedSMEM_offset_0_alias:
	.zero		0
	.zero		64


//--------------------- .nv.constant0._Z5hellov   --------------------------
	.section	.nv.constant0._Z5hellov,"a",@progbits
	.sectionflags	@""
	.align	4
.nv.constant0._Z5hellov:
	.zero		896


//--------------------- SYMBOLS --------------------------

	.type		.nv.reservedSmem.offset0,@object
	.size		.nv.reservedSmem.offset0,0x4
	.type		vprintf,@function
